	.headerflags	@"EF_CUDA_TEXMODE_UNIFIED EF_CUDA_64BIT_ADDRESS EF_CUDA_SM86 EF_CUDA_VIRTUAL_SM(EF_CUDA_SM86)"
	.elftype	@"ET_EXEC"


//--------------------- .nv.info                  --------------------------
	.section	.nv.info,"",@"SHT_CUDA_INFO"
	.align	4


	//----- nvinfo : EIATTR_REGCOUNT
	.align		4
        /*0000*/ 	.byte	0x04, 0x2f
        /*0002*/ 	.short	(.L_1 - .L_0)
	.align		4
.L_0:
        /*0004*/ 	.word	index@(triton_poi_fused__to_copy_t_5)
        /*0008*/ 	.word	0x00000014


	//----- nvinfo : EIATTR_MIN_STACK_SIZE
	.align		4
.L_1:
        /*000c*/ 	.byte	0x04, 0x12
        /*000e*/ 	.short	(.L_3 - .L_2)
	.align		4
.L_2:
        /*0010*/ 	.word	index@(triton_poi_fused__to_copy_t_5)
        /*0014*/ 	.word	0x00000000


	//----- nvinfo : EIATTR_FRAME_SIZE
	.align		4
.L_3:
        /*0018*/ 	.byte	0x04, 0x11
        /*001a*/ 	.short	(.L_5 - .L_4)
	.align		4
.L_4:
        /*001c*/ 	.word	index@(triton_poi_fused__to_copy_t_5)
        /*0020*/ 	.word	0x00000000


	//----- nvinfo : EIATTR_MIN_STACK_SIZE
	.align		4
.L_5:
        /*0024*/ 	.byte	0x04, 0x12
        /*0026*/ 	.short	(.L_7 - .L_6)
	.align		4
.L_6:
        /*0028*/ 	.word	index@(triton_poi_fused__to_copy_t_5)
        /*002c*/ 	.word	0x00000000
.L_7:


//--------------------- .nv.info.triton_poi_fused__to_copy_t_5 --------------------------
	.section	.nv.info.triton_poi_fused__to_copy_t_5,"",@"SHT_CUDA_INFO"
	.sectionflags	@""
	.align	4


	//----- nvinfo : EIATTR_CUDA_API_VERSION
	.align		4
        /*0000*/ 	.byte	0x04, 0x37
        /*0002*/ 	.short	(.L_9 - .L_8)
.L_8:
        /*0004*/ 	.word	0x0000007c


	//----- nvinfo : EIATTR_SW2861232_WAR
	.align		4
.L_9:
        /*0008*/ 	.byte	0x01, 0x35
	.zero		2


	//----- nvinfo : EIATTR_PARAM_CBANK
	.align		4
        /*000c*/ 	.byte	0x04, 0x0a
        /*000e*/ 	.short	(.L_11 - .L_10)
	.align		4
.L_10:
        /*0010*/ 	.word	index@(.nv.constant0.triton_poi_fused__to_copy_t_5)
        /*0014*/ 	.short	0x0160
        /*0016*/ 	.short	0x0020


	//----- nvinfo : EIATTR_CBANK_PARAM_SIZE
	.align		4
.L_11:
        /*0018*/ 	.byte	0x03, 0x19
        /*001a*/ 	.short	0x0020


	//----- nvinfo : EIATTR_KPARAM_INFO
	.align		4
        /*001c*/ 	.byte	0x04, 0x17
        /*001e*/ 	.short	(.L_13 - .L_12)
.L_12:
        /*0020*/ 	.word	0x00000000
        /*0024*/ 	.short	0x0003
        /*0026*/ 	.short	0x0018
        /*0028*/ 	.byte	0x00, 0xf4, 0x21, 0x00


	//----- nvinfo : EIATTR_KPARAM_INFO
	.align		4
.L_13:
        /*002c*/ 	.byte	0x04, 0x17
        /*002e*/ 	.short	(.L_15 - .L_14)
.L_14:
        /*0030*/ 	.word	0x00000000
        /*0034*/ 	.short	0x0002
        /*0036*/ 	.short	0x0010
        /*0038*/ 	.byte	0x00, 0xf0, 0x11, 0x00


	//----- nvinfo : EIATTR_KPARAM_INFO
	.align		4
.L_15:
        /*003c*/ 	.byte	0x04, 0x17
        /*003e*/ 	.short	(.L_17 - .L_16)
.L_16:
        /*0040*/ 	.word	0x00000000
        /*0044*/ 	.short	0x0001
        /*0046*/ 	.short	0x0008
        /*0048*/ 	.byte	0x00, 0xf4, 0x21, 0x00


	//----- nvinfo : EIATTR_KPARAM_INFO
	.align		4
.L_17:
        /*004c*/ 	.byte	0x04, 0x17
        /*004e*/ 	.short	(.L_19 - .L_18)
.L_18:
        /*0050*/ 	.word	0x00000000
        /*0054*/ 	.short	0x0000
        /*0056*/ 	.short	0x0000
        /*0058*/ 	.byte	0x00, 0xf4, 0x21, 0x00


	//----- nvinfo : EIATTR_MAXREG_COUNT
	.align		4
.L_19:
        /*005c*/ 	.byte	0x03, 0x1b
        /*005e*/ 	.short	0x00ff


	//----- nvinfo : EIATTR_EXIT_INSTR_OFFSETS
	.align		4
        /*0060*/ 	.byte	0x04, 0x1c
        /*0062*/ 	.short	(.L_21 - .L_20)


	//   ....[0]....
.L_20:
        /*0064*/ 	.word	0x00000120


	//----- nvinfo : EIATTR_REQNTID
	.align		4
.L_21:
        /*0068*/ 	.byte	0x04, 0x10
        /*006a*/ 	.short	(.L_23 - .L_22)
.L_22:
        /*006c*/ 	.word	0x00000080
        /*0070*/ 	.word	0x00000001
        /*0074*/ 	.word	0x00000001
.L_23:


//--------------------- .nv.callgraph             --------------------------
	.section	.nv.callgraph,"",@"SHT_CUDA_CALLGRAPH"
	.align	4
	.sectionentsize	8
	.align		4
        /*0000*/ 	.word	0x00000000
	.align		4
        /*0004*/ 	.word	0xffffffff
	.align		4
        /*0008*/ 	.word	0x00000000
	.align		4
        /*000c*/ 	.word	0xfffffffe
	.align		4
        /*0010*/ 	.word	0x00000000
	.align		4
        /*0014*/ 	.word	0xfffffffd
	.align		4
        /*0018*/ 	.word	0x00000000
	.align		4
        /*001c*/ 	.word	0xfffffffc


//--------------------- .nv.rel.action            --------------------------
	.section	.nv.rel.action,"",@"SHT_CUDA_RELOCINFO"
	.align	8
	.sectionentsize	8
        /*0000*/ 	.byte	0x73, 0x00, 0x00, 0x00, 0x00, 0x00, 0x00, 0x00, 0x00, 0x00, 0x00, 0x11, 0x25, 0x00, 0x05, 0x36


//--------------------- .nv.constant0.triton_poi_fused__to_copy_t_5 --------------------------
	.section	.nv.constant0.triton_poi_fused__to_copy_t_5,"a",@progbits
	.sectionflags	@""
	.align	4
.nv.constant0.triton_poi_fused__to_copy_t_5:
	.zero		384


//--------------------- .text.triton_poi_fused__to_copy_t_5 --------------------------
	.section	.text.triton_poi_fused__to_copy_t_5,"ax",@progbits
	.sectioninfo	@"SHI_REGISTERS=20"
	.align	128
        .global         triton_poi_fused__to_copy_t_5
        .type           triton_poi_fused__to_copy_t_5,@function
        .size           triton_poi_fused__to_copy_t_5,(.L_x_1 - triton_poi_fused__to_copy_t_5)
        .other          triton_poi_fused__to_copy_t_5,@"STO_CUDA_ENTRY STV_DEFAULT"
triton_poi_fused__to_copy_t_5:
.text.triton_poi_fused__to_copy_t_5:
[----:B------:R-:W-:Y:S02]  /*0000*/  IMAD.MOV.U32 R1, RZ, RZ, c[0x0][0x28] ;  /* 0x00000a00ff017624 */ /* 0x000fe400078e00ff */
[----:B------:R-:W0:Y:S01]  /*0010*/  S2R R0, SR_TID.X ;  /* 0x0000000000007919 */ /* 0x000e220000002100 */
[----:B------:R-:W-:Y:S01]  /*0020*/  MOV R5, 0x4 ;  /* 0x0000000400057802 */ /* 0x000fe20000000f00 */
[----:B------:R-:W-:Y:S02]  /*0030*/  ULDC.64 UR4, c[0x0][0x118] ;  /* 0x0000460000047ab9 */ /* 0x000fe40000000a00 */
[----:B------:R-:W1:Y:S01]  /*0040*/  S2R R3, SR_CTAID.X ;  /* 0x0000000000037919 */ /* 0x000e620000002500 */
[----:B0-----:R-:W-:-:S05]  /*0050*/  IMAD.SHL.U32 R0, R0, 0x8, RZ ;  /* 0x0000000800007824 */ /* 0x001fca00078e00ff */
[----:B------:R-:W-:-:S05]  /*0060*/  LOP3.LUT R0, R0, 0x3f8, RZ, 0xc0, !PT ;  /* 0x000003f800007812 */ /* 0x000fca00078ec0ff */
[----:B-1----:R-:W-:-:S04]  /*0070*/  IMAD R0, R3, 0x400, R0 ;  /* 0x0000040003007824 */ /* 0x002fc800078e0200 */
[----:B------:R-:W-:-:S05]  /*0080*/  IMAD.WIDE R2, R0, R5, c[0x0][0x160] ;  /* 0x0000580000027625 */ /* 0x000fca00078e0205 */
[----:B------:R-:W2:Y:S04]  /*0090*/  LDG.E.128 R4, [R2.64] ;  /* 0x0000000402047981 */ /* 0x000ea8000c1e1d00 */
[----:B------:R-:W3:Y:S01]  /*00a0*/  LDG.E.128 R8, [R2.64+0x10] ;  /* 0x0000100402087981 */ /* 0x000ee2000c1e1d00 */
[----:B------:R-:W-:Y:S02]  /*00b0*/  MOV R17, 0x2 ;  /* 0x0000000200117802 */ /* 0x000fe40000000f00 */
[----:B--2---:R-:W-:-:S03]  /*00c0*/  F2FP.BF16.PACK_AB R12, R5, R4 ;  /* 0x00000004050c723e */ /* 0x004fc600000010ff */
[----:B------:R-:W-:Y:S01]  /*00d0*/  IMAD.WIDE R4, R0, R17, c[0x0][0x168] ;  /* 0x00005a0000047625 */ /* 0x000fe200078e0211 */
[----:B------:R-:W-:Y:S02]  /*00e0*/  F2FP.BF16.PACK_AB R13, R7, R6 ;  /* 0x00000006070d723e */ /* 0x000fe400000010ff */
[----:B---3--:R-:W-:Y:S02]  /*00f0*/  F2FP.BF16.PACK_AB R14, R9, R8 ;  /* 0x00000008090e723e */ /* 0x008fe400000010ff */
[----:B------:R-:W-:-:S05]  /*0100*/  F2FP.BF16.PACK_AB R15, R11, R10 ;  /* 0x0000000a0b0f723e */ /* 0x000fca00000010ff */
[----:B------:R-:W-:Y:S01]  /*0110*/  STG.E.128 [R4.64], R12 ;  /* 0x0000000c04007986 */ /* 0x000fe2000c101d04 */
[----:B------:R-:W-:Y:S05]  /*0120*/  EXIT ;  /* 0x000000000000794d */ /* 0x000fea0003800000 */
.L_x_0:
[----:B------:R-:W-:-:S00]  /*0130*/  BRA `(.L_x_0) ;  /* 0xfffffff000007947 */ /* 0x000fc0000383ffff */
[----:B------:R-:W-:-:S00]  /*0140*/  NOP ;  /* 0x0000000000007918 */ /* 0x000fc00000000000 */
        /* <DEDUP_REMOVED lines=11> */
.L_x_1:
